	.headerflags	@"EF_CUDA_TEXMODE_UNIFIED EF_CUDA_64BIT_ADDRESS EF_CUDA_ACCELERATORS EF_CUDA_SM90 EF_CUDA_VIRTUAL_SM(EF_CUDA_SM90)"
	.elftype	@"ET_EXEC"


//--------------------- .nv.info                  --------------------------
	.section	.nv.info,"",@"SHT_CUDA_INFO"
	.align	4


	//----- nvinfo : EIATTR_REGCOUNT
	.align		4
        /*0000*/ 	.byte	0x04, 0x2f
        /*0002*/ 	.short	(.L_1 - .L_0)
	.align		4
.L_0:
        /*0004*/ 	.word	index@(triton_poi_fused_clone_3)
        /*0008*/ 	.word	0x00000010


	//----- nvinfo : EIATTR_MIN_STACK_SIZE
	.align		4
.L_1:
        /*000c*/ 	.byte	0x04, 0x12
        /*000e*/ 	.short	(.L_3 - .L_2)
	.align		4
.L_2:
        /*0010*/ 	.word	index@(triton_poi_fused_clone_3)
        /*0014*/ 	.word	0x00000000


	//----- nvinfo : EIATTR_FRAME_SIZE
	.align		4
.L_3:
        /*0018*/ 	.byte	0x04, 0x11
        /*001a*/ 	.short	(.L_5 - .L_4)
	.align		4
.L_4:
        /*001c*/ 	.word	index@(triton_poi_fused_clone_3)
        /*0020*/ 	.word	0x00000000


	//----- nvinfo : EIATTR_MIN_STACK_SIZE
	.align		4
.L_5:
        /*0024*/ 	.byte	0x04, 0x12
        /*0026*/ 	.short	(.L_7 - .L_6)
	.align		4
.L_6:
        /*0028*/ 	.word	index@(triton_poi_fused_clone_3)
        /*002c*/ 	.word	0x00000000
.L_7:


//--------------------- .nv.info.triton_poi_fused_clone_3 --------------------------
	.section	.nv.info.triton_poi_fused_clone_3,"",@"SHT_CUDA_INFO"
	.sectionflags	@""
	.align	4


	//----- nvinfo : EIATTR_CUDA_API_VERSION
	.align		4
        /*0000*/ 	.byte	0x04, 0x37
        /*0002*/ 	.short	(.L_9 - .L_8)
.L_8:
        /*0004*/ 	.word	0x0000007c


	//----- nvinfo : EIATTR_KPARAM_INFO
	.align		4
.L_9:
        /*0008*/ 	.byte	0x04, 0x17
        /*000a*/ 	.short	(.L_11 - .L_10)
.L_10:
        /*000c*/ 	.word	0x00000000
        /*0010*/ 	.short	0x0004
        /*0012*/ 	.short	0x001c
        /*0014*/ 	.byte	0x00, 0xf0, 0x11, 0x00


	//----- nvinfo : EIATTR_KPARAM_INFO
	.align		4
.L_11:
        /*0018*/ 	.byte	0x04, 0x17
        /*001a*/ 	.short	(.L_13 - .L_12)
.L_12:
        /*001c*/ 	.word	0x00000000
        /*0020*/ 	.short	0x0003
        /*0022*/ 	.short	0x0018
        /*0024*/ 	.byte	0x00, 0xf0, 0x11, 0x00


	//----- nvinfo : EIATTR_KPARAM_INFO
	.align		4
.L_13:
        /*0028*/ 	.byte	0x04, 0x17
        /*002a*/ 	.short	(.L_15 - .L_14)
.L_14:
        /*002c*/ 	.word	0x00000000
        /*0030*/ 	.short	0x0002
        /*0032*/ 	.short	0x0010
        /*0034*/ 	.byte	0x00, 0xf4, 0x21, 0x00


	//----- nvinfo : EIATTR_KPARAM_INFO
	.align		4
.L_15:
        /*0038*/ 	.byte	0x04, 0x17
        /*003a*/ 	.short	(.L_17 - .L_16)
.L_16:
        /*003c*/ 	.word	0x00000000
        /*0040*/ 	.short	0x0001
        /*0042*/ 	.short	0x0008
        /*0044*/ 	.byte	0x00, 0xf4, 0x21, 0x00


	//----- nvinfo : EIATTR_KPARAM_INFO
	.align		4
.L_17:
        /*0048*/ 	.byte	0x04, 0x17
        /*004a*/ 	.short	(.L_19 - .L_18)
.L_18:
        /*004c*/ 	.word	0x00000000
        /*0050*/ 	.short	0x0000
        /*0052*/ 	.short	0x0000
        /*0054*/ 	.byte	0x00, 0xf4, 0x21, 0x00


	//----- nvinfo : EIATTR_SPARSE_MMA_MASK
	.align		4
.L_19:
        /*0058*/ 	.byte	0x03, 0x50
        /*005a*/ 	.short	0x0000


	//----- nvinfo : EIATTR_MAXREG_COUNT
	.align		4
        /*005c*/ 	.byte	0x03, 0x1b
        /*005e*/ 	.short	0x00ff


	//----- nvinfo : EIATTR_EXIT_INSTR_OFFSETS
	.align		4
        /*0060*/ 	.byte	0x04, 0x1c
        /*0062*/ 	.short	(.L_21 - .L_20)


	//   ....[0]....
.L_20:
        /*0064*/ 	.word	0x00000320


	//   ....[1]....
        /*0068*/ 	.word	0x00000380


	//----- nvinfo : EIATTR_REQNTID
	.align		4
.L_21:
        /*006c*/ 	.byte	0x04, 0x10
        /*006e*/ 	.short	(.L_23 - .L_22)
.L_22:
        /*0070*/ 	.word	0x00000020
        /*0074*/ 	.word	0x00000001
        /*0078*/ 	.word	0x00000001


	//----- nvinfo : EIATTR_CBANK_PARAM_SIZE
	.align		4
.L_23:
        /*007c*/ 	.byte	0x03, 0x19
        /*007e*/ 	.short	0x0020


	//----- nvinfo : EIATTR_PARAM_CBANK
	.align		4
        /*0080*/ 	.byte	0x04, 0x0a
        /*0082*/ 	.short	(.L_25 - .L_24)
	.align		4
.L_24:
        /*0084*/ 	.word	index@(.nv.constant0.triton_poi_fused_clone_3)
        /*0088*/ 	.short	0x0210
        /*008a*/ 	.short	0x0020


	//----- nvinfo : EIATTR_SW_WAR
	.align		4
.L_25:
        /*008c*/ 	.byte	0x04, 0x36
        /*008e*/ 	.short	(.L_27 - .L_26)
.L_26:
        /*0090*/ 	.word	0x00000008
.L_27:


//--------------------- .nv.callgraph             --------------------------
	.section	.nv.callgraph,"",@"SHT_CUDA_CALLGRAPH"
	.align	4
	.sectionentsize	8
	.align		4
        /*0000*/ 	.word	0x00000000
	.align		4
        /*0004*/ 	.word	0xffffffff
	.align		4
        /*0008*/ 	.word	0x00000000
	.align		4
        /*000c*/ 	.word	0xfffffffe
	.align		4
        /*0010*/ 	.word	0x00000000
	.align		4
        /*0014*/ 	.word	0xfffffffd
	.align		4
        /*0018*/ 	.word	0x00000000
	.align		4
        /*001c*/ 	.word	0xfffffffc


//--------------------- .text.triton_poi_fused_clone_3 --------------------------
	.section	.text.triton_poi_fused_clone_3,"ax",@progbits
	.sectionflags	@"SHF_BARRIERS=1"
	.align	128
        .global         triton_poi_fused_clone_3
        .type           triton_poi_fused_clone_3,@function
        .size           triton_poi_fused_clone_3,(.L_x_1 - triton_poi_fused_clone_3)
        .other          triton_poi_fused_clone_3,@"STO_CUDA_ENTRY STV_DEFAULT"
triton_poi_fused_clone_3:
.text.triton_poi_fused_clone_3:
[----:B------:R-:W0:Y:S02]  /*0000*/  LDC R1, c[0x0][0x28] ;  /* 0x00000a00ff017b82 */ /* 0x000e240000000800 */
[----:B------:R-:W1:Y:S01]  /*0010*/  S2R R0, SR_CTAID.Y ;  /* 0x0000000000007919 */ /* 0x000e620000002600 */
[----:B------:R-:W2:Y:S01]  /*0020*/  LDC.64 R4, c[0x0][0x218] ;  /* 0x00008600ff047b82 */ /* 0x000ea20000000a00 */
[----:B------:R-:W-:Y:S01]  /*0030*/  ULDC.64 UR6, c[0x0][0x208] ;  /* 0x0000820000067ab9 */ /* 0x000fe20000000a00 */
[----:B------:R-:W3:Y:S01]  /*0040*/  S2R R13, SR_TID.X ;  /* 0x00000000000d7919 */ /* 0x000ee20000002100 */
[----:B------:R-:W4:Y:S05]  /*0050*/  S2R R8, SR_CTAID.X ;  /* 0x0000000000087919 */ /* 0x000f2a0000002500 */
[----:B------:R-:W5:Y:S01]  /*0060*/  LDC.64 R2, c[0x0][0x210] ;  /* 0x00008400ff027b82 */ /* 0x000f620000000a00 */
[----:B-1----:R-:W-:Y:S01]  /*0070*/  IMAD.SHL.U32 R0, R0, 0x10, RZ ;  /* 0x0000001000007824 */ /* 0x002fe200078e00ff */
[----:B---3--:R-:W-:-:S04]  /*0080*/  SHF.R.U32.HI R9, RZ, 0x4, R13 ;  /* 0x00000004ff097819 */ /* 0x008fc8000001160d */
[----:B------:R-:W-:Y:S01]  /*0090*/  LOP3.LUT R6, R0, 0xf, R13, 0xf8, !PT ;  /* 0x0000000f00067812 */ /* 0x000fe200078ef80d */
[----:B----4-:R-:W-:Y:S01]  /*00a0*/  IMAD.SHL.U32 R8, R8, 0x2, RZ ;  /* 0x0000000208087824 */ /* 0x010fe200078e00ff */
[----:B------:R-:W-:Y:S02]  /*00b0*/  SGXT.U32 R9, R9, 0x1 ;  /* 0x000000010909781a */ /* 0x000fe40000000000 */
[----:B------:R-:W-:Y:S02]  /*00c0*/  SHF.R.S32.HI R7, RZ, 0x1f, R6 ;  /* 0x0000001fff077819 */ /* 0x000fe40000011406 */
[----:B------:R-:W-:Y:S02]  /*00d0*/  ISETP.GE.AND P1, PT, R6, 0x10, PT ;  /* 0x000000100600780c */ /* 0x000fe40003f26270 */
[----:B------:R-:W-:Y:S02]  /*00e0*/  LEA.HI R10, R7, R6, RZ, 0x2 ;  /* 0x00000006070a7211 */ /* 0x000fe400078f10ff */
[----:B------:R-:W-:-:S02]  /*00f0*/  LOP3.LUT R7, R8, R9, RZ, 0xfc, !PT ;  /* 0x0000000908077212 */ /* 0x000fc400078efcff */
[----:B------:R-:W-:Y:S02]  /*0100*/  LOP3.LUT R11, R10, 0xfffffffc, RZ, 0xc0, !PT ;  /* 0xfffffffc0a0b7812 */ /* 0x000fe400078ec0ff */
[C---:B------:R-:W-:Y:S02]  /*0110*/  ISETP.GE.AND P0, PT, R7.reuse, 0x4, PT ;  /* 0x000000040700780c */ /* 0x040fe40003f06270 */
[C---:B------:R-:W-:Y:S02]  /*0120*/  IADD3 R11, R6.reuse, 0x8, -R11 ;  /* 0x00000008060b7810 */ /* 0x040fe40007ffe80b */
[----:B------:R-:W-:Y:S02]  /*0130*/  SHF.R.S32.HI R10, RZ, 0x2, R10 ;  /* 0x00000002ff0a7819 */ /* 0x000fe4000001140a */
[----:B------:R-:W-:Y:S01]  /*0140*/  ISETP.LT.AND P0, PT, R6, 0x10, !P0 ;  /* 0x000000100600780c */ /* 0x000fe20004701270 */
[----:B------:R-:W-:Y:S02]  /*0150*/  IMAD R7, R7, 0xc, R11 ;  /* 0x0000000c07077824 */ /* 0x000fe400078e020b */
[----:B--2---:R-:W-:-:S04]  /*0160*/  IMAD.WIDE.U32 R4, R11, 0x4, R4 ;  /* 0x000000040b047825 */ /* 0x004fc800078e0004 */
[----:B------:R-:W-:Y:S02]  /*0170*/  IMAD R7, R10, 0x30, R7 ;  /* 0x000000300a077824 */ /* 0x000fe400078e0207 */
[----:B------:R-:W-:Y:S02]  /*0180*/  IMAD.MOV.U32 R11, RZ, RZ, RZ ;  /* 0x000000ffff0b7224 */ /* 0x000fe400078e00ff */
[----:B------:R-:W-:Y:S02]  /*0190*/  IMAD.MOV.U32 R6, RZ, RZ, RZ ;  /* 0x000000ffff067224 */ /* 0x000fe400078e00ff */
[----:B-----5:R-:W-:Y:S02]  /*01a0*/  IMAD.WIDE R2, R7, 0x4, R2 ;  /* 0x0000000407027825 */ /* 0x020fe400078e0202 */
[----:B------:R-:W2:Y:S04]  /*01b0*/  @!P1 LDG.E.EL R11, desc[UR6][R4.64] ;  /* 0x00000006040b9981 */ /* 0x000ea8000c2e1900 */
[----:B------:R1:W2:Y:S01]  /*01c0*/  @P0 LDG.E.EL R6, desc[UR6][R2.64] ;  /* 0x0000000602060981 */ /* 0x0002a2000c2e1900 */
[----:B------:R-:W3:Y:S01]  /*01d0*/  S2UR UR5, SR_CgaCtaId ;  /* 0x00000000000579c3 */ /* 0x000ee20000008800 */
[----:B------:R-:W-:Y:S01]  /*01e0*/  IMAD.SHL.U32 R10, R13, 0x2, RZ ;  /* 0x000000020d0a7824 */ /* 0x000fe200078e00ff */
[----:B------:R-:W-:Y:S01]  /*01f0*/  UMOV UR4, 0x400 ;  /* 0x0000040000047882 */ /* 0x000fe20000000000 */
[----:B------:R-:W-:-:S02]  /*0200*/  SHF.R.U32.HI R7, RZ, 0x1, R13 ;  /* 0x00000001ff077819 */ /* 0x000fc4000001160d */
[----:B------:R-:W-:Y:S02]  /*0210*/  LOP3.LUT R8, R8, 0x1, R13, 0xf8, !PT ;  /* 0x0000000108087812 */ /* 0x000fe400078ef80d */
[----:B------:R-:W-:Y:S02]  /*0220*/  LOP3.LUT R12, R10, 0x1e, RZ, 0xc0, !PT ;  /* 0x0000001e0a0c7812 */ /* 0x000fe400078ec0ff */
[----:B------:R-:W-:Y:S02]  /*0230*/  LOP3.LUT R9, R9, 0x1e, R10, 0xf8, !PT ;  /* 0x0000001e09097812 */ /* 0x000fe400078ef80a */
[----:B------:R-:W-:Y:S02]  /*0240*/  SGXT.U32 R7, R7, 0x4 ;  /* 0x000000040707781a */ /* 0x000fe40000000000 */
[----:B------:R-:W-:Y:S02]  /*0250*/  ISETP.GE.AND P0, PT, R8, 0x4, PT ;  /* 0x000000040800780c */ /* 0x000fe40003f06270 */
[----:B------:R-:W-:-:S02]  /*0260*/  LOP3.LUT R7, R0, R7, RZ, 0xfc, !PT ;  /* 0x0000000700077212 */ /* 0x000fc400078efcff */
[----:B------:R-:W-:Y:S02]  /*0270*/  LOP3.LUT R10, R10, 0x3c, RZ, 0xc0, !PT ;  /* 0x0000003c0a0a7812 */ /* 0x000fe400078ec0ff */
[----:B------:R-:W-:Y:S02]  /*0280*/  ISETP.LT.AND P0, PT, R7, 0x10, !P0 ;  /* 0x000000100700780c */ /* 0x000fe40004701270 */
[----:B------:R-:W-:Y:S01]  /*0290*/  LOP3.LUT R0, R13, 0x1f, RZ, 0xc0, !PT ;  /* 0x0000001f0d007812 */ /* 0x000fe200078ec0ff */
[----:B---3--:R-:W-:-:S06]  /*02a0*/  UPRMT UR4, UR5, 0x654, UR4 ;  /* 0x0000065405047896 */ /* 0x008fcc0008000004 */
[----:B------:R-:W-:Y:S01]  /*02b0*/  LEA R12, R12, UR4, 0x1 ;  /* 0x000000040c0c7c11 */ /* 0x000fe2000f8e08ff */
[----:B-1----:R-:W-:-:S04]  /*02c0*/  VIADD R3, R10, UR4 ;  /* 0x000000040a037c36 */ /* 0x002fc80008000000 */
[----:B------:R-:W-:Y:S02]  /*02d0*/  IMAD R9, R9, 0x4, R12 ;  /* 0x0000000409097824 */ /* 0x000fe400078e020c */
[----:B------:R-:W-:Y:S02]  /*02e0*/  IMAD R0, R0, 0x4, R3 ;  /* 0x0000000400007824 */ /* 0x000fe400078e0203 */
[----:B--2---:R-:W-:-:S05]  /*02f0*/  FADD R6, R11, R6 ;  /* 0x000000060b067221 */ /* 0x004fca0000000000 */
[----:B------:R1:W-:Y:S01]  /*0300*/  STS [R9], R6 ;  /* 0x0000000609007388 */ /* 0x0003e20000000800 */
[----:B------:R-:W-:Y:S06]  /*0310*/  BAR.SYNC.DEFER_BLOCKING 0x0 ;  /* 0x0000000000007b1d */ /* 0x000fec0000010000 */
[----:B-1----:R-:W-:Y:S05]  /*0320*/  @!P0 EXIT ;  /* 0x000000000000894d */ /* 0x002fea0003800000 */
[----:B------:R-:W0:Y:S01]  /*0330*/  LDS R5, [R0] ;  /* 0x0000000000057984 */ /* 0x000e220000000800 */
[----:B------:R-:W1:Y:S01]  /*0340*/  LDC.64 R2, c[0x0][0x220] ;  /* 0x00008800ff027b82 */ /* 0x000e620000000a00 */
[----:B------:R-:W-:-:S04]  /*0350*/  IMAD R7, R7, 0x4, R8 ;  /* 0x0000000407077824 */ /* 0x000fc800078e0208 */
[----:B-1----:R-:W-:-:S05]  /*0360*/  IMAD.WIDE R2, R7, 0x4, R2 ;  /* 0x0000000407027825 */ /* 0x002fca00078e0202 */
[----:B0-----:R-:W-:Y:S01]  /*0370*/  STG.E desc[UR6][R2.64], R5 ;  /* 0x0000000502007986 */ /* 0x001fe2000c101906 */
[----:B------:R-:W-:Y:S05]  /*0380*/  EXIT ;  /* 0x000000000000794d */ /* 0x000fea0003800000 */
.L_x_0:
[----:B------:R-:W-:-:S00]  /*0390*/  BRA `(.L_x_0) ;  /* 0xfffffffc00fc7947 */ /* 0x000fc0000383ffff */
[----:B------:R-:W-:-:S00]  /*03a0*/  NOP ;  /* 0x0000000000007918 */ /* 0x000fc00000000000 */
        /* <DEDUP_REMOVED lines=13> */
.L_x_1:


//--------------------- .nv.shared.triton_poi_fused_clone_3 --------------------------
	.section	.nv.shared.triton_poi_fused_clone_3,"aw",@nobits
	.sectionflags	@""
	.align	16
	.zero		1024


//--------------------- .nv.constant0.triton_poi_fused_clone_3 --------------------------
	.section	.nv.constant0.triton_poi_fused_clone_3,"a",@progbits
	.sectionflags	@""
	.align	4
.nv.constant0.triton_poi_fused_clone_3:
	.zero		560
